//
// Generated by NVIDIA NVVM Compiler
//
// Compiler Build ID: CL-36424714
// Cuda compilation tools, release 13.0, V13.0.88
// Based on NVVM 20.0.0
//

.version 9.0
.target sm_100
.address_size 64

	// .globl	_Z16naiveConvolutionPiPfS0_i
.const .align 4 .b8 const_kernel[196];

.visible .entry _Z16naiveConvolutionPiPfS0_i(
	.param .u64 .ptr .align 1 _Z16naiveConvolutionPiPfS0_i_param_0,
	.param .u64 .ptr .align 1 _Z16naiveConvolutionPiPfS0_i_param_1,
	.param .u64 .ptr .align 1 _Z16naiveConvolutionPiPfS0_i_param_2,
	.param .u32 _Z16naiveConvolutionPiPfS0_i_param_3
)
{
	.reg .pred 	%p<30>;
	.reg .b32 	%r<41>;
	.reg .b32 	%f<39>;
	.reg .b64 	%rd<20>;

	ld.param.u64 	%rd8, [_Z16naiveConvolutionPiPfS0_i_param_0];
	ld.param.u64 	%rd6, [_Z16naiveConvolutionPiPfS0_i_param_1];
	ld.param.u64 	%rd7, [_Z16naiveConvolutionPiPfS0_i_param_2];
	ld.param.u32 	%r13, [_Z16naiveConvolutionPiPfS0_i_param_3];
	cvta.to.global.u64 	%rd1, %rd8;
	mov.u32 	%r14, %ctaid.y;
	mov.u32 	%r15, %ntid.y;
	mov.u32 	%r16, %tid.y;
	mad.lo.s32 	%r1, %r14, %r15, %r16;
	mov.u32 	%r17, %ctaid.x;
	mov.u32 	%r18, %ntid.x;
	mov.u32 	%r19, %tid.x;
	mad.lo.s32 	%r2, %r17, %r18, %r19;
	max.s32 	%r20, %r1, %r2;
	setp.ge.s32 	%p6, %r20, %r13;
	@%p6 bra 	$L__BB0_18;
	add.s32 	%r22, %r1, -3;
	add.s32 	%r23, %r2, -2;
	setp.lt.s32 	%p7, %r2, 2;
	setp.ge.s32 	%p8, %r23, %r13;
	or.pred  	%p1, %p7, %p8;
	add.s32 	%r24, %r2, 1;
	setp.lt.s32 	%p9, %r2, -1;
	setp.ge.s32 	%p10, %r24, %r13;
	or.pred  	%p2, %p9, %p10;
	add.s32 	%r25, %r2, 2;
	setp.lt.s32 	%p11, %r2, -2;
	setp.ge.s32 	%p12, %r25, %r13;
	or.pred  	%p3, %p11, %p12;
	add.s32 	%r26, %r2, 3;
	setp.lt.s32 	%p13, %r2, -3;
	setp.ge.s32 	%p14, %r26, %r13;
	or.pred  	%p4, %p13, %p14;
	mul.lo.s32 	%r39, %r13, %r22;
	add.s32 	%r38, %r2, %r39;
	cvta.to.global.u64 	%rd9, %rd6;
	add.s64 	%rd19, %rd9, 12;
	mov.f32 	%f32, 0f00000000;
	mov.b32 	%r37, -3;
	cvt.s64.s32 	%rd11, %r2;
	mov.u32 	%r40, %r1;
$L__BB0_2:
	add.s32 	%r27, %r40, -3;
	setp.lt.s32 	%p15, %r27, 0;
	setp.ge.s32 	%p16, %r27, %r13;
	or.pred  	%p5, %p15, %p16;
	setp.lt.s32 	%p17, %r2, 3;
	add.s32 	%r28, %r2, -3;
	setp.ge.s32 	%p18, %r28, %r13;
	or.pred  	%p19, %p17, %p18;
	or.pred  	%p20, %p5, %p19;
	cvt.s64.s32 	%rd10, %r39;
	add.s64 	%rd12, %rd11, %rd10;
	shl.b64 	%rd13, %rd12, 2;
	add.s64 	%rd4, %rd1, %rd13;
	@%p20 bra 	$L__BB0_4;
	ld.global.u32 	%r29, [%rd4+-12];
	cvt.rn.f32.s32 	%f17, %r29;
	ld.global.f32 	%f18, [%rd19+-12];
	fma.rn.f32 	%f32, %f18, %f17, %f32;
$L__BB0_4:
	or.pred  	%p21, %p5, %p1;
	@%p21 bra 	$L__BB0_6;
	ld.global.u32 	%r30, [%rd4+-8];
	cvt.rn.f32.s32 	%f19, %r30;
	ld.global.f32 	%f20, [%rd19+-8];
	fma.rn.f32 	%f32, %f20, %f19, %f32;
$L__BB0_6:
	setp.lt.s32 	%p22, %r2, 1;
	or.pred  	%p23, %p5, %p22;
	@%p23 bra 	$L__BB0_8;
	ld.global.u32 	%r31, [%rd4+-4];
	cvt.rn.f32.s32 	%f21, %r31;
	ld.global.f32 	%f22, [%rd19+-4];
	fma.rn.f32 	%f32, %f22, %f21, %f32;
$L__BB0_8:
	setp.lt.s32 	%p24, %r2, 0;
	or.pred  	%p25, %p5, %p24;
	@%p25 bra 	$L__BB0_10;
	mul.wide.s32 	%rd14, %r38, 4;
	add.s64 	%rd15, %rd1, %rd14;
	ld.global.u32 	%r32, [%rd15];
	cvt.rn.f32.s32 	%f23, %r32;
	ld.global.f32 	%f24, [%rd19];
	fma.rn.f32 	%f32, %f24, %f23, %f32;
$L__BB0_10:
	or.pred  	%p26, %p5, %p2;
	@%p26 bra 	$L__BB0_12;
	ld.global.u32 	%r33, [%rd4+4];
	cvt.rn.f32.s32 	%f25, %r33;
	ld.global.f32 	%f26, [%rd19+4];
	fma.rn.f32 	%f32, %f26, %f25, %f32;
$L__BB0_12:
	or.pred  	%p27, %p5, %p3;
	@%p27 bra 	$L__BB0_14;
	ld.global.u32 	%r34, [%rd4+8];
	cvt.rn.f32.s32 	%f27, %r34;
	ld.global.f32 	%f28, [%rd19+8];
	fma.rn.f32 	%f32, %f28, %f27, %f32;
$L__BB0_14:
	or.pred  	%p28, %p5, %p4;
	@%p28 bra 	$L__BB0_16;
	ld.global.u32 	%r35, [%rd4+12];
	cvt.rn.f32.s32 	%f29, %r35;
	ld.global.f32 	%f30, [%rd19+12];
	fma.rn.f32 	%f32, %f30, %f29, %f32;
$L__BB0_16:
	add.s32 	%r40, %r40, 1;
	add.s32 	%r39, %r39, %r13;
	add.s32 	%r38, %r38, %r13;
	add.s32 	%r37, %r37, 1;
	add.s64 	%rd19, %rd19, 28;
	setp.ne.s32 	%p29, %r37, 4;
	@%p29 bra 	$L__BB0_2;
	mad.lo.s32 	%r36, %r13, %r1, %r2;
	cvta.to.global.u64 	%rd16, %rd7;
	mul.wide.s32 	%rd17, %r36, 4;
	add.s64 	%rd18, %rd16, %rd17;
	st.global.f32 	[%rd18], %f32;
$L__BB0_18:
	ret;

}
	// .globl	_Z19constantConvolutionPiPfi
.visible .entry _Z19constantConvolutionPiPfi(
	.param .u64 .ptr .align 1 _Z19constantConvolutionPiPfi_param_0,
	.param .u64 .ptr .align 1 _Z19constantConvolutionPiPfi_param_1,
	.param .u32 _Z19constantConvolutionPiPfi_param_2
)
{
	.reg .pred 	%p<30>;
	.reg .b32 	%r<41>;
	.reg .b32 	%f<39>;
	.reg .b64 	%rd<19>;

	ld.param.u64 	%rd6, [_Z19constantConvolutionPiPfi_param_0];
	ld.param.u64 	%rd5, [_Z19constantConvolutionPiPfi_param_1];
	ld.param.u32 	%r13, [_Z19constantConvolutionPiPfi_param_2];
	cvta.to.global.u64 	%rd1, %rd6;
	mov.u32 	%r14, %ctaid.y;
	mov.u32 	%r15, %ntid.y;
	mov.u32 	%r16, %tid.y;
	mad.lo.s32 	%r1, %r14, %r15, %r16;
	mov.u32 	%r17, %ctaid.x;
	mov.u32 	%r18, %ntid.x;
	mov.u32 	%r19, %tid.x;
	mad.lo.s32 	%r2, %r17, %r18, %r19;
	max.s32 	%r20, %r1, %r2;
	setp.ge.s32 	%p6, %r20, %r13;
	@%p6 bra 	$L__BB1_18;
	add.s32 	%r22, %r1, -3;
	add.s32 	%r23, %r2, -2;
	setp.lt.s32 	%p7, %r2, 2;
	setp.ge.s32 	%p8, %r23, %r13;
	or.pred  	%p1, %p7, %p8;
	add.s32 	%r24, %r2, 1;
	setp.lt.s32 	%p9, %r2, -1;
	setp.ge.s32 	%p10, %r24, %r13;
	or.pred  	%p2, %p9, %p10;
	add.s32 	%r25, %r2, 2;
	setp.lt.s32 	%p11, %r2, -2;
	setp.ge.s32 	%p12, %r25, %r13;
	or.pred  	%p3, %p11, %p12;
	add.s32 	%r26, %r2, 3;
	setp.lt.s32 	%p13, %r2, -3;
	setp.ge.s32 	%p14, %r26, %r13;
	or.pred  	%p4, %p13, %p14;
	mul.lo.s32 	%r39, %r13, %r22;
	add.s32 	%r38, %r2, %r39;
	mov.u64 	%rd8, const_kernel;
	add.s64 	%rd18, %rd8, 12;
	mov.f32 	%f32, 0f00000000;
	mov.b32 	%r37, -3;
	cvt.s64.s32 	%rd10, %r2;
	mov.u32 	%r40, %r1;
$L__BB1_2:
	add.s32 	%r27, %r40, -3;
	setp.lt.s32 	%p15, %r27, 0;
	setp.ge.s32 	%p16, %r27, %r13;
	or.pred  	%p5, %p15, %p16;
	setp.lt.s32 	%p17, %r2, 3;
	add.s32 	%r28, %r2, -3;
	setp.ge.s32 	%p18, %r28, %r13;
	or.pred  	%p19, %p17, %p18;
	or.pred  	%p20, %p5, %p19;
	cvt.s64.s32 	%rd9, %r39;
	add.s64 	%rd11, %rd10, %rd9;
	shl.b64 	%rd12, %rd11, 2;
	add.s64 	%rd3, %rd1, %rd12;
	@%p20 bra 	$L__BB1_4;
	ld.global.u32 	%r29, [%rd3+-12];
	cvt.rn.f32.s32 	%f17, %r29;
	ld.const.f32 	%f18, [%rd18+-12];
	fma.rn.f32 	%f32, %f18, %f17, %f32;
$L__BB1_4:
	or.pred  	%p21, %p5, %p1;
	@%p21 bra 	$L__BB1_6;
	ld.global.u32 	%r30, [%rd3+-8];
	cvt.rn.f32.s32 	%f19, %r30;
	ld.const.f32 	%f20, [%rd18+-8];
	fma.rn.f32 	%f32, %f20, %f19, %f32;
$L__BB1_6:
	setp.lt.s32 	%p22, %r2, 1;
	or.pred  	%p23, %p5, %p22;
	@%p23 bra 	$L__BB1_8;
	ld.global.u32 	%r31, [%rd3+-4];
	cvt.rn.f32.s32 	%f21, %r31;
	ld.const.f32 	%f22, [%rd18+-4];
	fma.rn.f32 	%f32, %f22, %f21, %f32;
$L__BB1_8:
	setp.lt.s32 	%p24, %r2, 0;
	or.pred  	%p25, %p5, %p24;
	@%p25 bra 	$L__BB1_10;
	mul.wide.s32 	%rd13, %r38, 4;
	add.s64 	%rd14, %rd1, %rd13;
	ld.global.u32 	%r32, [%rd14];
	cvt.rn.f32.s32 	%f23, %r32;
	ld.const.f32 	%f24, [%rd18];
	fma.rn.f32 	%f32, %f24, %f23, %f32;
$L__BB1_10:
	or.pred  	%p26, %p5, %p2;
	@%p26 bra 	$L__BB1_12;
	ld.global.u32 	%r33, [%rd3+4];
	cvt.rn.f32.s32 	%f25, %r33;
	ld.const.f32 	%f26, [%rd18+4];
	fma.rn.f32 	%f32, %f26, %f25, %f32;
$L__BB1_12:
	or.pred  	%p27, %p5, %p3;
	@%p27 bra 	$L__BB1_14;
	ld.global.u32 	%r34, [%rd3+8];
	cvt.rn.f32.s32 	%f27, %r34;
	ld.const.f32 	%f28, [%rd18+8];
	fma.rn.f32 	%f32, %f28, %f27, %f32;
$L__BB1_14:
	or.pred  	%p28, %p5, %p4;
	@%p28 bra 	$L__BB1_16;
	ld.global.u32 	%r35, [%rd3+12];
	cvt.rn.f32.s32 	%f29, %r35;
	ld.const.f32 	%f30, [%rd18+12];
	fma.rn.f32 	%f32, %f30, %f29, %f32;
$L__BB1_16:
	add.s32 	%r40, %r40, 1;
	add.s32 	%r39, %r39, %r13;
	add.s32 	%r38, %r38, %r13;
	add.s32 	%r37, %r37, 1;
	add.s64 	%rd18, %rd18, 28;
	setp.ne.s32 	%p29, %r37, 4;
	@%p29 bra 	$L__BB1_2;
	mad.lo.s32 	%r36, %r13, %r1, %r2;
	cvta.to.global.u64 	%rd15, %rd5;
	mul.wide.s32 	%rd16, %r36, 4;
	add.s64 	%rd17, %rd15, %rd16;
	st.global.f32 	[%rd17], %f32;
$L__BB1_18:
	ret;

}


// ===== COMPILED SASS (sm_100) =====

	.target	sm_100

	.elftype	@"ET_EXEC"


//--------------------- .note.nv.tkinfo           --------------------------
	.section	.note.nv.tkinfo,"",@"SHT_NOTE"
	.sectionflags	@"SHF_NOTE_NV_TKINFO"
	.tkinfo
        /*0018*/ 	.word	0x00000002
        /*0030*/ 	.string	""
        /*0030*/ 	.string	"ptxas"
        /*0030*/ 	.string	"Cuda compilation tools, release 13.0, V13.0.88"
        /*0030*/ 	.string	"Build cuda_13.0.r13.0/compiler.36424714_0"
        /*0030*/ 	.string	"-arch sm_100 -m 64 "



//--------------------- .note.nv.cuinfo           --------------------------
	.section	.note.nv.cuinfo,"",@"SHT_NOTE"
	.sectionflags	@"SHF_NOTE_NV_CUINFO"
        /*0018*/ 	.short	0x0002
        /*001a*/ 	.short	0x0064
        /*001c*/ 	.short	0x0082
	.zero		2


//--------------------- .nv.info                  --------------------------
	.section	.nv.info,"",@"SHT_CUDA_INFO"
	.align	4


	//----- nvinfo : EIATTR_REGCOUNT
	.align		4
        /*0000*/ 	.byte	0x04, 0x2f
        /*0002*/ 	.short	(.L_2 - .L_1)
	.align		4
.L_1:
        /*0004*/ 	.word	index@(_Z16naiveConvolutionPiPfS0_i)
        /*0008*/ 	.word	0x00000012


	//----- nvinfo : EIATTR_FRAME_SIZE
	.align		4
.L_2:
        /*000c*/ 	.byte	0x04, 0x11
        /*000e*/ 	.short	(.L_4 - .L_3)
	.align		4
.L_3:
        /*0010*/ 	.word	index@(_Z16naiveConvolutionPiPfS0_i)
        /*0014*/ 	.word	0x00000000


	//----- nvinfo : EIATTR_REGCOUNT
	.align		4
.L_4:
        /*0018*/ 	.byte	0x04, 0x2f
        /*001a*/ 	.short	(.L_6 - .L_5)
	.align		4
.L_5:
        /*001c*/ 	.word	index@(_Z19constantConvolutionPiPfi)
        /*0020*/ 	.word	0x00000017


	//----- nvinfo : EIATTR_FRAME_SIZE
	.align		4
.L_6:
        /*0024*/ 	.byte	0x04, 0x11
        /*0026*/ 	.short	(.L_8 - .L_7)
	.align		4
.L_7:
        /*0028*/ 	.word	index@(_Z19constantConvolutionPiPfi)
        /*002c*/ 	.word	0x00000000


	//----- nvinfo : EIATTR_MIN_STACK_SIZE
	.align		4
.L_8:
        /*0030*/ 	.byte	0x04, 0x12
        /*0032*/ 	.short	(.L_10 - .L_9)
	.align		4
.L_9:
        /*0034*/ 	.word	index@(_Z19constantConvolutionPiPfi)
        /*0038*/ 	.word	0x00000000


	//----- nvinfo : EIATTR_MIN_STACK_SIZE
	.align		4
.L_10:
        /*003c*/ 	.byte	0x04, 0x12
        /*003e*/ 	.short	(.L_12 - .L_11)
	.align		4
.L_11:
        /*0040*/ 	.word	index@(_Z16naiveConvolutionPiPfS0_i)
        /*0044*/ 	.word	0x00000000
.L_12:


//--------------------- .nv.compat                --------------------------
	.section	.nv.compat,"",@"SHT_CUDA_COMPAT_INFO"
	.align	4
        /*0000*/ 	.byte	0x02, 0x09, 0x00, 0x00, 0x02, 0x02, 0x01, 0x00, 0x02, 0x05, 0x05, 0x00, 0x03, 0x07, 0x01, 0x01
        /*0010*/ 	.byte	0x02, 0x03, 0x00, 0x00, 0x02, 0x06, 0x01, 0x00, 0x04, 0x0b, 0x08, 0x00, 0x09, 0x00, 0x00, 0x00
        /*0020*/ 	.byte	0x00, 0x00, 0x00, 0x00


//--------------------- .nv.info._Z19constantConvolutionPiPfi --------------------------
	.section	.nv.info._Z19constantConvolutionPiPfi,"",@"SHT_CUDA_INFO"
	.sectionflags	@""
	.align	4


	//----- nvinfo : EIATTR_CUDA_API_VERSION
	.align		4
        /*0000*/ 	.byte	0x04, 0x37
        /*0002*/ 	.short	(.L_14 - .L_13)
.L_13:
        /*0004*/ 	.word	0x00000082


	//----- nvinfo : EIATTR_KPARAM_INFO
	.align		4
.L_14:
        /*0008*/ 	.byte	0x04, 0x17
        /*000a*/ 	.short	(.L_16 - .L_15)
.L_15:
        /*000c*/ 	.word	0x00000000
        /*0010*/ 	.short	0x0002
        /*0012*/ 	.short	0x0010
        /*0014*/ 	.byte	0x00, 0xf0, 0x11, 0x00


	//----- nvinfo : EIATTR_KPARAM_INFO
	.align		4
.L_16:
        /*0018*/ 	.byte	0x04, 0x17
        /*001a*/ 	.short	(.L_18 - .L_17)
.L_17:
        /*001c*/ 	.word	0x00000000
        /*0020*/ 	.short	0x0001
        /*0022*/ 	.short	0x0008
        /*0024*/ 	.byte	0x00, 0xf5, 0x21, 0x00


	//----- nvinfo : EIATTR_KPARAM_INFO
	.align		4
.L_18:
        /*0028*/ 	.byte	0x04, 0x17
        /*002a*/ 	.short	(.L_20 - .L_19)
.L_19:
        /*002c*/ 	.word	0x00000000
        /*0030*/ 	.short	0x0000
        /*0032*/ 	.short	0x0000
        /*0034*/ 	.byte	0x00, 0xf5, 0x21, 0x00


	//----- nvinfo : EIATTR_SPARSE_MMA_MASK
	.align		4
.L_20:
        /*0038*/ 	.byte	0x03, 0x50
        /*003a*/ 	.short	0x0000


	//----- nvinfo : EIATTR_MAXREG_COUNT
	.align		4
        /*003c*/ 	.byte	0x03, 0x1b
        /*003e*/ 	.short	0x00ff


	//----- nvinfo : EIATTR_MERCURY_ISA_VERSION
	.align		4
        /*0040*/ 	.byte	0x03, 0x5f
        /*0042*/ 	.short	0x0101


	//----- nvinfo : EIATTR_VRC_CTA_INIT_COUNT
	.align		4
        /*0044*/ 	.byte	0x02, 0x4a
	.zero		1
	.zero		1


	//----- nvinfo : EIATTR_EXIT_INSTR_OFFSETS
	.align		4
        /*0048*/ 	.byte	0x04, 0x1c
        /*004a*/ 	.short	(.L_22 - .L_21)


	//   ....[0]....
.L_21:
        /*004c*/ 	.word	0x000000c0


	//   ....[1]....
        /*0050*/ 	.word	0x00001650


	//----- nvinfo : EIATTR_CBANK_PARAM_SIZE
	.align		4
.L_22:
        /*0054*/ 	.byte	0x03, 0x19
        /*0056*/ 	.short	0x0014


	//----- nvinfo : EIATTR_PARAM_CBANK
	.align		4
        /*0058*/ 	.byte	0x04, 0x0a
        /*005a*/ 	.short	(.L_24 - .L_23)
	.align		4
.L_23:
        /*005c*/ 	.word	index@(.nv.constant0._Z19constantConvolutionPiPfi)
        /*0060*/ 	.short	0x0380
        /*0062*/ 	.short	0x0014


	//----- nvinfo : EIATTR_SW_WAR
	.align		4
.L_24:
        /*0064*/ 	.byte	0x04, 0x36
        /*0066*/ 	.short	(.L_26 - .L_25)
.L_25:
        /*0068*/ 	.word	0x00000008
.L_26:


//--------------------- .nv.info._Z16naiveConvolutionPiPfS0_i --------------------------
	.section	.nv.info._Z16naiveConvolutionPiPfS0_i,"",@"SHT_CUDA_INFO"
	.sectionflags	@""
	.align	4


	//----- nvinfo : EIATTR_CUDA_API_VERSION
	.align		4
        /*0000*/ 	.byte	0x04, 0x37
        /*0002*/ 	.short	(.L_28 - .L_27)
.L_27:
        /*0004*/ 	.word	0x00000082


	//----- nvinfo : EIATTR_KPARAM_INFO
	.align		4
.L_28:
        /*0008*/ 	.byte	0x04, 0x17
        /*000a*/ 	.short	(.L_30 - .L_29)
.L_29:
        /*000c*/ 	.word	0x00000000
        /*0010*/ 	.short	0x0003
        /*0012*/ 	.short	0x0018
        /*0014*/ 	.byte	0x00, 0xf0, 0x11, 0x00


	//----- nvinfo : EIATTR_KPARAM_INFO
	.align		4
.L_30:
        /*0018*/ 	.byte	0x04, 0x17
        /*001a*/ 	.short	(.L_32 - .L_31)
.L_31:
        /*001c*/ 	.word	0x00000000
        /*0020*/ 	.short	0x0002
        /*0022*/ 	.short	0x0010
        /*0024*/ 	.byte	0x00, 0xf5, 0x21, 0x00


	//----- nvinfo : EIATTR_KPARAM_INFO
	.align		4
.L_32:
        /*0028*/ 	.byte	0x04, 0x17
        /*002a*/ 	.short	(.L_34 - .L_33)
.L_33:
        /*002c*/ 	.word	0x00000000
        /*0030*/ 	.short	0x0001
        /*0032*/ 	.short	0x0008
        /*0034*/ 	.byte	0x00, 0xf5, 0x21, 0x00


	//----- nvinfo : EIATTR_KPARAM_INFO
	.align		4
.L_34:
        /*0038*/ 	.byte	0x04, 0x17
        /*003a*/ 	.short	(.L_36 - .L_35)
.L_35:
        /*003c*/ 	.word	0x00000000
        /*0040*/ 	.short	0x0000
        /*0042*/ 	.short	0x0000
        /*0044*/ 	.byte	0x00, 0xf5, 0x21, 0x00


	//----- nvinfo : EIATTR_SPARSE_MMA_MASK
	.align		4
.L_36:
        /*0048*/ 	.byte	0x03, 0x50
        /*004a*/ 	.short	0x0000


	//----- nvinfo : EIATTR_MAXREG_COUNT
	.align		4
        /*004c*/ 	.byte	0x03, 0x1b
        /*004e*/ 	.short	0x00ff


	//----- nvinfo : EIATTR_MERCURY_ISA_VERSION
	.align		4
        /*0050*/ 	.byte	0x03, 0x5f
        /*0052*/ 	.short	0x0101


	//----- nvinfo : EIATTR_VRC_CTA_INIT_COUNT
	.align		4
        /*0054*/ 	.byte	0x02, 0x4a
	.zero		1
	.zero		1


	//----- nvinfo : EIATTR_EXIT_INSTR_OFFSETS
	.align		4
        /*0058*/ 	.byte	0x04, 0x1c
        /*005a*/ 	.short	(.L_38 - .L_37)


	//   ....[0]....
.L_37:
        /*005c*/ 	.word	0x000000c0


	//   ....[1]....
        /*0060*/ 	.word	0x00000650


	//----- nvinfo : EIATTR_CBANK_PARAM_SIZE
	.align		4
.L_38:
        /*0064*/ 	.byte	0x03, 0x19
        /*0066*/ 	.short	0x001c


	//----- nvinfo : EIATTR_PARAM_CBANK
	.align		4
        /*0068*/ 	.byte	0x04, 0x0a
        /*006a*/ 	.short	(.L_40 - .L_39)
	.align		4
.L_39:
        /*006c*/ 	.word	index@(.nv.constant0._Z16naiveConvolutionPiPfS0_i)
        /*0070*/ 	.short	0x0380
        /*0072*/ 	.short	0x001c


	//----- nvinfo : EIATTR_SW_WAR
	.align		4
.L_40:
        /*0074*/ 	.byte	0x04, 0x36
        /*0076*/ 	.short	(.L_42 - .L_41)
.L_41:
        /*0078*/ 	.word	0x00000008
.L_42:


//--------------------- .nv.callgraph             --------------------------
	.section	.nv.callgraph,"",@"SHT_CUDA_CALLGRAPH"
	.align	4
	.sectionentsize	8
	.align		4
        /*0000*/ 	.word	0x00000000
	.align		4
        /*0004*/ 	.word	0xffffffff
	.align		4
        /*0008*/ 	.word	0x00000000
	.align		4
        /*000c*/ 	.word	0xfffffffe
	.align		4
        /*0010*/ 	.word	0x00000000
	.align		4
        /*0014*/ 	.word	0xfffffffd
	.align		4
        /*0018*/ 	.word	0x00000000
	.align		4
        /*001c*/ 	.word	0xfffffffc


//--------------------- .nv.constant3             --------------------------
	.section	.nv.constant3,"a",@progbits
	.align	4
.nv.constant3:
	.type		const_kernel,@object
	.size		const_kernel,(.L_0 - const_kernel)
const_kernel:
	.zero		196
.L_0:


//--------------------- .text._Z19constantConvolutionPiPfi --------------------------
	.section	.text._Z19constantConvolutionPiPfi,"ax",@progbits
	.align	128
        .global         _Z19constantConvolutionPiPfi
        .type           _Z19constantConvolutionPiPfi,@function
        .size           _Z19constantConvolutionPiPfi,(.L_x_3 - _Z19constantConvolutionPiPfi)
        .other          _Z19constantConvolutionPiPfi,@"STO_CUDA_ENTRY STV_DEFAULT"
_Z19constantConvolutionPiPfi:
.text._Z19constantConvolutionPiPfi:
[----:B------:R-:W-:Y:S01]  /*0000*/  LDC R1, c[0x0][0x37c] ;  /* 0x0000df00ff017b82 */ /* 0x000fe20000000800 */
[----:B------:R-:W0:Y:S07]  /*0010*/  S2R R0, SR_TID.Y ;  /* 0x0000000000007919 */ /* 0x000e2e0000002200 */
[----:B------:R-:W0:Y:S01]  /*0020*/  LDC R3, c[0x0][0x364] ;  /* 0x0000d900ff037b82 */ /* 0x000e220000000800 */
[----:B------:R-:W1:Y:S01]  /*0030*/  LDCU UR6, c[0x0][0x390] ;  /* 0x00007200ff0677ac */ /* 0x000e620008000800 */
[----:B------:R-:W2:Y:S06]  /*0040*/  S2R R5, SR_TID.X ;  /* 0x0000000000057919 */ /* 0x000eac0000002100 */
[----:B------:R-:W0:Y:S08]  /*0050*/  S2UR UR4, SR_CTAID.Y ;  /* 0x00000000000479c3 */ /* 0x000e300000002600 */
[----:B------:R-:W2:Y:S08]  /*0060*/  S2UR UR5, SR_CTAID.X ;  /* 0x00000000000579c3 */ /* 0x000eb00000002500 */
[----:B------:R-:W2:Y:S01]  /*0070*/  LDC R4, c[0x0][0x360] ;  /* 0x0000d800ff047b82 */ /* 0x000ea20000000800 */
[----:B0-----:R-:W-:-:S02]  /*0080*/  IMAD R3, R3, UR4, R0 ;  /* 0x0000000403037c24 */ /* 0x001fc4000f8e0200 */
[----:B--2---:R-:W-:-:S05]  /*0090*/  IMAD R4, R4, UR5, R5 ;  /* 0x0000000504047c24 */ /* 0x004fca000f8e0205 */
[----:B------:R-:W-:-:S04]  /*00a0*/  VIMNMX R0, PT, PT, R3, R4, !PT ;  /* 0x0000000403007248 */ /* 0x000fc80007fe0100 */
[----:B-1----:R-:W-:-:S13]  /*00b0*/  ISETP.GE.AND P0, PT, R0, UR6, PT ;  /* 0x0000000600007c0c */ /* 0x002fda000bf06270 */
[----:B------:R-:W-:Y:S05]  /*00c0*/  @P0 EXIT ;  /* 0x000000000000094d */ /* 0x000fea0003800000 */
[----:B------:R-:W-:Y:S01]  /*00d0*/  VIADD R9, R3, 0xfffffffd ;  /* 0xfffffffd03097836 */ /* 0x000fe20000000000 */
[----:B------:R-:W0:Y:S01]  /*00e0*/  LDCU.64 UR8, c[0x0][0x380] ;  /* 0x00007000ff0877ac */ /* 0x000e220008000a00 */
[C---:B------:R-:W-:Y:S01]  /*00f0*/  VIADD R0, R4.reuse, 0xfffffffd ;  /* 0xfffffffd04007836 */ /* 0x040fe20000000000 */
[----:B------:R-:W-:Y:S01]  /*0100*/  SHF.R.S32.HI R5, RZ, 0x1f, R4 ;  /* 0x0000001fff057819 */ /* 0x000fe20000011404 */
[----:B------:R-:W-:Y:S01]  /*0110*/  VIADD R2, R4, 0xfffffffe ;  /* 0xfffffffe04027836 */ /* 0x000fe20000000000 */
[C---:B------:R-:W-:Y:S01]  /*0120*/  ISETP.GE.AND P5, PT, R9.reuse, UR6, PT ;  /* 0x0000000609007c0c */ /* 0x040fe2000bfa6270 */
[----:B------:R-:W1:Y:S01]  /*0130*/  LDCU.64 UR4, c[0x0][0x358] ;  /* 0x00006b00ff0477ac */ /* 0x000e620008000a00 */
[----:B------:R-:W-:Y:S02]  /*0140*/  ISETP.GE.AND P2, PT, R0, UR6, PT ;  /* 0x0000000600007c0c */ /* 0x000fe4000bf46270 */
[C---:B------:R-:W-:Y:S01]  /*0150*/  ISETP.LT.OR P5, PT, R9.reuse, RZ, P5 ;  /* 0x000000ff0900720c */ /* 0x040fe20002fa1670 */
[----:B------:R-:W-:Y:S01]  /*0160*/  IMAD R9, R9, UR6, RZ ;  /* 0x0000000609097c24 */ /* 0x000fe2000f8e02ff */
[----:B------:R-:W-:-:S02]  /*0170*/  ISETP.LT.OR P2, PT, R4, 0x3, P2 ;  /* 0x000000030400780c */ /* 0x000fc40001741670 */
[----:B------:R-:W-:Y:S02]  /*0180*/  ISETP.GE.AND P3, PT, R2, UR6, PT ;  /* 0x0000000602007c0c */ /* 0x000fe4000bf66270 */
[----:B------:R-:W-:Y:S02]  /*0190*/  IADD3 R0, P0, PT, R4, R9, RZ ;  /* 0x0000000904007210 */ /* 0x000fe40007f1e0ff */
[----:B------:R-:W-:Y:S02]  /*01a0*/  PLOP3.LUT P4, PT, P5, P2, PT, 0xf8, 0x8f ;  /* 0x00000000008f781c */ /* 0x000fe40002f85f70 */
[----:B------:R-:W-:Y:S02]  /*01b0*/  LEA.HI.X.SX32 R7, R9, R5, 0x1, P0 ;  /* 0x0000000509077211 */ /* 0x000fe400000f0eff */
[----:B0-----:R-:W-:Y:S02]  /*01c0*/  LEA R6, P0, R0, UR8, 0x2 ;  /* 0x0000000800067c11 */ /* 0x001fe4000f8010ff */
[----:B------:R-:W-:-:S02]  /*01d0*/  ISETP.LT.OR P3, PT, R4, 0x2, P3 ;  /* 0x000000020400780c */ /* 0x000fc40001f61670 */
[----:B------:R-:W-:Y:S02]  /*01e0*/  LEA.HI.X R7, R0, UR9, R7, 0x2, P0 ;  /* 0x0000000900077c11 */ /* 0x000fe400080f1407 */
[----:B------:R-:W-:-:S03]  /*01f0*/  PLOP3.LUT P6, PT, P5, P3, PT, 0xf8, 0x8f ;  /* 0x00000000008f781c */ /* 0x000fc60002fc7f70 */
[----:B-1----:R-:W2:Y:S01]  /*0200*/  @!P4 LDG.E R0, desc[UR4][R6.64+-0xc] ;  /* 0xfffff4040600c981 */ /* 0x002ea2000c1e1900 */
[----:B------:R-:W0:Y:S09]  /*0210*/  @!P4 LDC R13, c[0x3][RZ] ;  /* 0x00c00000ff0dcb82 */ /* 0x000e320000000800 */
[----:B------:R-:W3:Y:S01]  /*0220*/  @!P6 LDG.E R12, desc[UR4][R6.64+-0x8] ;  /* 0xfffff804060ce981 */ /* 0x000ee2000c1e1900 */
[C---:B------:R-:W-:Y:S01]  /*0230*/  ISETP.LT.OR P0, PT, R4.reuse, RZ, P5 ;  /* 0x000000ff0400720c */ /* 0x040fe20002f01670 */
[----:B------:R-:W1:Y:S01]  /*0240*/  @!P6 LDC R14, c[0x3][0x4] ;  /* 0x00c00100ff0eeb82 */ /* 0x000e620000000800 */
[C---:B------:R-:W-:Y:S01]  /*0250*/  VIADD R8, R4.reuse, 0x1 ;  /* 0x0000000104087836 */ /* 0x040fe20000000000 */
[----:B------:R-:W-:Y:S01]  /*0260*/  ISETP.LT.OR P1, PT, R4, 0x1, P5 ;  /* 0x000000010400780c */ /* 0x000fe20002f21670 */
[----:B------:R-:W-:-:S09]  /*0270*/  IMAD.MOV.U32 R2, RZ, RZ, RZ ;  /* 0x000000ffff027224 */ /* 0x000fd200078e00ff */
[----:B------:R-:W4:Y:S08]  /*0280*/  @!P0 LDC.64 R10, c[0x0][0x380] ;  /* 0x0000e000ff0a8b82 */ /* 0x000f300000000a00 */
[----:B------:R-:W5:Y:S01]  /*0290*/  @!P0 LDC R16, c[0x3][0xc] ;  /* 0x00c00300ff108b82 */ /* 0x000f620000000800 */
[----:B--2---:R-:W-:-:S05]  /*02a0*/  @!P4 I2FP.F32.S32 R0, R0 ;  /* 0x000000000000c245 */ /* 0x004fca0000201400 */
[----:B0-----:R-:W-:Y:S01]  /*02b0*/  @!P4 FFMA R2, R0, R13, RZ ;  /* 0x0000000d0002c223 */ /* 0x001fe200000000ff */
[----:B------:R-:W-:Y:S01]  /*02c0*/  ISETP.GE.AND P4, PT, R8, UR6, PT ;  /* 0x0000000608007c0c */ /* 0x000fe2000bf86270 */
[----:B------:R-:W-:Y:S01]  /*02d0*/  IMAD.IADD R0, R4, 0x1, R9 ;  /* 0x0000000104007824 */ /* 0x000fe200078e0209 */
[----:B------:R-:W2:Y:S01]  /*02e0*/  @!P1 LDG.E R8, desc[UR4][R6.64+-0x4] ;  /* 0xfffffc0406089981 */ /* 0x000ea2000c1e1900 */
[----:B---3--:R-:W-:Y:S02]  /*02f0*/  @!P6 I2FP.F32.S32 R13, R12 ;  /* 0x0000000c000de245 */ /* 0x008fe40000201400 */
[----:B----4-:R-:W-:Y:S01]  /*0300*/  @!P0 IMAD.WIDE R10, R0, 0x4, R10 ;  /* 0x00000004000a8825 */ /* 0x010fe200078e020a */
[----:B------:R-:W-:Y:S01]  /*0310*/  ISETP.LT.OR P4, PT, R4, -0x1, P4 ;  /* 0xffffffff0400780c */ /* 0x000fe20002781670 */
[----:B------:R-:W0:Y:S02]  /*0320*/  @!P1 LDC R12, c[0x3][0x8] ;  /* 0x00c00200ff0c9b82 */ /* 0x000e240000000800 */
[----:B-1----:R-:W-:Y:S01]  /*0330*/  @!P6 FFMA R2, R13, R14, R2 ;  /* 0x0000000e0d02e223 */ /* 0x002fe20000000002 */
[----:B------:R-:W-:Y:S01]  /*0340*/  PLOP3.LUT P6, PT, P5, P4, PT, 0xf8, 0x8f ;  /* 0x00000000008f781c */ /* 0x000fe20002fc9f70 */
[----:B------:R-:W3:-:S12]  /*0350*/  @!P0 LDG.E R10, desc[UR4][R10.64] ;  /* 0x000000040a0a8981 */ /* 0x000ed8000c1e1900 */
[----:B------:R-:W4:Y:S01]  /*0360*/  @!P6 LDG.E R14, desc[UR4][R6.64+0x4] ;  /* 0x00000404060ee981 */ /* 0x000f22000c1e1900 */
[----:B------:R-:W1:Y:S01]  /*0370*/  @!P6 LDC R17, c[0x3][0x10] ;  /* 0x00c00400ff11eb82 */ /* 0x000e620000000800 */
[----:B--2---:R-:W-:Y:S01]  /*0380*/  @!P1 I2FP.F32.S32 R13, R8 ;  /* 0x00000008000d9245 */ /* 0x004fe20000201400 */
[----:B------:R-:W-:-:S04]  /*0390*/  VIADD R8, R4, 0x2 ;  /* 0x0000000204087836 */ /* 0x000fc80000000000 */
[----:B0-----:R-:W-:Y:S01]  /*03a0*/  @!P1 FFMA R2, R13, R12, R2 ;  /* 0x0000000c0d029223 */ /* 0x001fe20000000002 */
[----:B------:R-:W-:Y:S01]  /*03b0*/  VIADD R12, R4, 0x3 ;  /* 0x00000003040c7836 */ /* 0x000fe20000000000 */
[----:B------:R-:W-:Y:S02]  /*03c0*/  ISETP.GE.AND P1, PT, R8, UR6, PT ;  /* 0x0000000608007c0c */ /* 0x000fe4000bf26270 */
[----:B---3--:R-:W-:Y:S02]  /*03d0*/  @!P0 I2FP.F32.S32 R15, R10 ;  /* 0x0000000a000f8245 */ /* 0x008fe40000201400 */
[----:B------:R-:W-:-:S03]  /*03e0*/  ISETP.LT.OR P1, PT, R4, -0x2, P1 ;  /* 0xfffffffe0400780c */ /* 0x000fc60000f21670 */
[----:B-----5:R-:W-:Y:S01]  /*03f0*/  @!P0 FFMA R2, R15, R16, R2 ;  /* 0x000000100f028223 */ /* 0x020fe20000000002 */
[----:B------:R-:W-:Y:S02]  /*0400*/  ISETP.GE.AND P0, PT, R12, UR6, PT ;  /* 0x000000060c007c0c */ /* 0x000fe4000bf06270 */
[----:B----4-:R-:W-:Y:S02]  /*0410*/  @!P6 I2FP.F32.S32 R11, R14 ;  /* 0x0000000e000be245 */ /* 0x010fe40000201400 */
[----:B------:R-:W-:-:S03]  /*0420*/  ISETP.LT.OR P0, PT, R4, -0x3, P0 ;  /* 0xfffffffd0400780c */ /* 0x000fc60000701670 */
[----:B-1----:R-:W-:Y:S01]  /*0430*/  @!P6 FFMA R2, R11, R17, R2 ;  /* 0x000000110b02e223 */ /* 0x002fe20000000002 */
[----:B------:R-:W-:Y:S02]  /*0440*/  PLOP3.LUT P6, PT, P5, P1, PT, 0xf8, 0x8f ;  /* 0x00000000008f781c */ /* 0x000fe40002fc3f70 */
[----:B------:R-:W-:-:S11]  /*0450*/  PLOP3.LUT P5, PT, P5, P0, PT, 0xf8, 0x8f ;  /* 0x00000000008f781c */ /* 0x000fd60002fa1f70 */
[----:B------:R-:W2:Y:S01]  /*0460*/  @!P6 LDG.E R8, desc[UR4][R6.64+0x8] ;  /* 0x000008040608e981 */ /* 0x000ea2000c1e1900 */
[----:B------:R-:W0:Y:S03]  /*0470*/  @!P6 LDC R12, c[0x3][0x14] ;  /* 0x00c00500ff0ceb82 */ /* 0x000e260000000800 */
[----:B------:R-:W3:Y:S05]  /*0480*/  @!P5 LDG.E R10, desc[UR4][R6.64+0xc] ;  /* 0x00000c04060ad981 */ /* 0x000eea000c1e1900 */
[----:B------:R-:W1:Y:S01]  /*0490*/  @!P5 LDC R13, c[0x3][0x18] ;  /* 0x00c00600ff0ddb82 */ /* 0x000e620000000800 */
[----:B--2---:R-:W-:Y:S01]  /*04a0*/  @!P6 I2FP.F32.S32 R11, R8 ;  /* 0x00000008000be245 */ /* 0x004fe20000201400 */
[----:B------:R-:W-:Y:S01]  /*04b0*/  VIADD R8, R9, UR6 ;  /* 0x0000000609087c36 */ /* 0x000fe20008000000 */
[----:B---3--:R-:W-:-:S03]  /*04c0*/  @!P5 I2FP.F32.S32 R9, R10 ;  /* 0x0000000a0009d245 */ /* 0x008fc60000201400 */
[----:B0-----:R-:W-:Y:S01]  /*04d0*/  @!P6 FFMA R2, R11, R12, R2 ;  /* 0x0000000c0b02e223 */ /* 0x001fe20000000002 */
[----:B------:R-:W-:Y:S01]  /*04e0*/  VIADD R10, R3, 0xfffffffe ;  /* 0xfffffffe030a7836 */ /* 0x000fe20000000000 */
[----:B------:R-:W-:Y:S02]  /*04f0*/  IADD3 R11, P6, PT, R4, R8, RZ ;  /* 0x00000008040b7210 */ /* 0x000fe40007fde0ff */
[----:B-1----:R-:W-:Y:S02]  /*0500*/  @!P5 FFMA R2, R9, R13, R2 ;  /* 0x0000000d0902d223 */ /* 0x002fe40000000002 */
[----:B------:R-:W-:Y:S02]  /*0510*/  ISETP.GE.AND P5, PT, R10, UR6, PT ;  /* 0x000000060a007c0c */ /* 0x000fe4000bfa6270 */
[----:B------:R-:W-:Y:S02]  /*0520*/  LEA.HI.X.SX32 R12, R8, R5, 0x1, P6 ;  /* 0x00000005080c7211 */ /* 0x000fe400030f0eff */
[----:B------:R-:W-:-:S02]  /*0530*/  LEA R6, P6, R11, UR8, 0x2 ;  /* 0x000000080b067c11 */ /* 0x000fc4000f8c10ff */
[----:B------:R-:W-:Y:S02]  /*0540*/  ISETP.LT.OR P5, PT, R10, RZ, P5 ;  /* 0x000000ff0a00720c */ /* 0x000fe40002fa1670 */
[----:B------:R-:W-:Y:S02]  /*0550*/  LEA.HI.X R7, R11, UR9, R12, 0x2, P6 ;  /* 0x000000090b077c11 */ /* 0x000fe4000b0f140c */
[----:B------:R-:W-:-:S13]  /*0560*/  PLOP3.LUT P6, PT, P5, P2, PT, 0xf8, 0x8f ;  /* 0x00000000008f781c */ /* 0x000fda0002fc5f70 */
[----:B------:R-:W2:Y:S01]  /*0570*/  @!P6 LDG.E R9, desc[UR4][R6.64+-0xc] ;  /* 0xfffff4040609e981 */ /* 0x000ea2000c1e1900 */
[----:B------:R-:W0:Y:S01]  /*0580*/  @!P6 LDC R10, c[0x3][0x1c] ;  /* 0x00c00700ff0aeb82 */ /* 0x000e220000000800 */
[----:B--2---:R-:W-:-:S05]  /*0590*/  @!P6 I2FP.F32.S32 R9, R9 ;  /* 0x000000090009e245 */ /* 0x004fca0000201400 */
[----:B0-----:R-:W-:Y:S01]  /*05a0*/  @!P6 FFMA R2, R9, R10, R2 ;  /* 0x0000000a0902e223 */ /* 0x001fe20000000002 */
[----:B------:R-:W-:-:S13]  /*05b0*/  PLOP3.LUT P6, PT, P5, P3, PT, 0xf8, 0x8f ;  /* 0x00000000008f781c */ /* 0x000fda0002fc7f70 */
[----:B------:R-:W2:Y:S01]  /*05c0*/  @!P6 LDG.E R9, desc[UR4][R6.64+-0x8] ;  /* 0xfffff8040609e981 */ /* 0x000ea2000c1e1900 */
[----:B------:R-:W0:Y:S01]  /*05d0*/  @!P6 LDC R10, c[0x3][0x20] ;  /* 0x00c00800ff0aeb82 */ /* 0x000e220000000800 */
[----:B--2---:R-:W-:-:S05]  /*05e0*/  @!P6 I2FP.F32.S32 R9, R9 ;  /* 0x000000090009e245 */ /* 0x004fca0000201400 */
[----:B0-----:R-:W-:Y:S01]  /*05f0*/  @!P6 FFMA R2, R9, R10, R2 ;  /* 0x0000000a0902e223 */ /* 0x001fe20000000002 */
[----:B------:R-:W-:-:S13]  /*0600*/  ISETP.LT.OR P6, PT, R4, 0x1, P5 ;  /* 0x000000010400780c */ /* 0x000fda0002fc1670 */
[----:B------:R-:W2:Y:S01]  /*0610*/  @!P6 LDG.E R9, desc[UR4][R6.64+-0x4] ;  /* 0xfffffc040609e981 */ /* 0x000ea2000c1e1900 */
[----:B------:R-:W0:Y:S01]  /*0620*/  @!P6 LDC R10, c[0x3][0x24] ;  /* 0x00c00900ff0aeb82 */ /* 0x000e220000000800 */
[----:B------:R-:W-:Y:S01]  /*0630*/  VIADD R0, R0, UR6 ;  /* 0x0000000600007c36 */ /* 0x000fe20008000000 */
[----:B--2---:R-:W-:-:S05]  /*0640*/  @!P6 I2FP.F32.S32 R9, R9 ;  /* 0x000000090009e245 */ /* 0x004fca0000201400 */
[----:B0-----:R-:W-:Y:S01]  /*0650*/  @!P6 FFMA R2, R9, R10, R2 ;  /* 0x0000000a0902e223 */ /* 0x001fe20000000002 */
[----:B------:R-:W-:-:S13]  /*0660*/  ISETP.LT.OR P6, PT, R4, RZ, P5 ;  /* 0x000000ff0400720c */ /* 0x000fda0002fc1670 */
[----:B------:R-:W0:Y:S08]  /*0670*/  @!P6 LDC.64 R10, c[0x0][0x380] ;  /* 0x0000e000ff0aeb82 */ /* 0x000e300000000a00 */
[----:B------:R-:W1:Y:S01]  /*0680*/  @!P6 LDC R12, c[0x3][0x28] ;  /* 0x00c00a00ff0ceb82 */ /* 0x000e620000000800 */
[----:B0-----:R-:W-:-:S06]  /*0690*/  @!P6 IMAD.WIDE R10, R0, 0x4, R10 ;  /* 0x00000004000ae825 */ /* 0x001fcc00078e020a */
[----:B------:R-:W2:Y:S02]  /*06a0*/  @!P6 LDG.E R10, desc[UR4][R10.64] ;  /* 0x000000040a0ae981 */ /* 0x000ea4000c1e1900 */
[----:B--2---:R-:W-:-:S05]  /*06b0*/  @!P6 I2FP.F32.S32 R9, R10 ;  /* 0x0000000a0009e245 */ /* 0x004fca0000201400 */
[----:B-1----:R-:W-:Y:S01]  /*06c0*/  @!P6 FFMA R2, R9, R12, R2 ;  /* 0x0000000c0902e223 */ /* 0x002fe20000000002 */
[----:B------:R-:W-:-:S13]  /*06d0*/  PLOP3.LUT P6, PT, P5, P4, PT, 0xf8, 0x8f ;  /* 0x00000000008f781c */ /* 0x000fda0002fc9f70 */
[----:B------:R-:W2:Y:S01]  /*06e0*/  @!P6 LDG.E R9, desc[UR4][R6.64+0x4] ;  /* 0x000004040609e981 */ /* 0x000ea2000c1e1900 */
[----:B------:R-:W0:Y:S01]  /*06f0*/  @!P6 LDC R12, c[0x3][0x2c] ;  /* 0x00c00b00ff0ceb82 */ /* 0x000e220000000800 */
[----:B--2---:R-:W-:-:S05]  /*0700*/  @!P6 I2FP.F32.S32 R9, R9 ;  /* 0x000000090009e245 */ /* 0x004fca0000201400 */
[----:B0-----:R-:W-:Y:S01]  /*0710*/  @!P6 FFMA R2, R9, R12, R2 ;  /* 0x0000000c0902e223 */ /* 0x001fe20000000002 */
[----:B------:R-:W-:Y:S02]  /*0720*/  PLOP3.LUT P6, PT, P5, P1, PT, 0xf8, 0x8f ;  /* 0x00000000008f781c */ /* 0x000fe40002fc3f70 */
[----:B------:R-:W-:-:S11]  /*0730*/  PLOP3.LUT P5, PT, P5, P0, PT, 0xf8, 0x8f ;  /* 0x00000000008f781c */ /* 0x000fd60002fa1f70 */
[----:B------:R-:W2:Y:S01]  /*0740*/  @!P6 LDG.E R9, desc[UR4][R6.64+0x8] ;  /* 0x000008040609e981 */ /* 0x000ea2000c1e1900 */
[----:B------:R-:W0:Y:S03]  /*0750*/  @!P6 LDC R12, c[0x3][0x30] ;  /* 0x00c00c00ff0ceb82 */ /* 0x000e260000000800 */
[----:B------:R-:W3:Y:S05]  /*0760*/  @!P5 LDG.E R10, desc[UR4][R6.64+0xc] ;  /* 0x00000c04060ad981 */ /* 0x000eea000c1e1900 */
[----:B------:R-:W1:Y:S01]  /*0770*/  @!P5 LDC R13, c[0x3][0x34] ;  /* 0x00c00d00ff0ddb82 */ /* 0x000e620000000800 */
[----:B------:R-:W-:Y:S01]  /*0780*/  VIADD R8, R8, UR6 ;  /* 0x0000000608087c36 */ /* 0x000fe20008000000 */
[----:B--2---:R-:W-:-:S02]  /*0790*/  @!P6 I2FP.F32.S32 R9, R9 ;  /* 0x000000090009e245 */ /* 0x004fc40000201400 */
        /* <DEDUP_REMOVED lines=48> */
[----:B------:R-:W-:-:S03]  /*0aa0*/  IADD3 R9, P6, PT, R4, R8, RZ ;  /* 0x0000000804097210 */ /* 0x000fc60007fde0ff */
[----:B-1----:R-:W-:Y:S01]  /*0ab0*/  @!P5 FFMA R2, R11, R13, R2 ;  /* 0x0000000d0b02d223 */ /* 0x002fe20000000002 */
[----:B------:R-:W-:Y:S02]  /*0ac0*/  ISETP.GE.AND P5, PT, R3, UR6, PT ;  /* 0x0000000603007c0c */ /* 0x000fe4000bfa6270 */
[----:B------:R-:W-:Y:S02]  /*0ad0*/  LEA.HI.X.SX32 R10, R8, R5, 0x1, P6 ;  /* 0x00000005080a7211 */ /* 0x000fe400030f0eff */
[----:B------:R-:W-:Y:S02]  /*0ae0*/  LEA R6, P6, R9, UR8, 0x2 ;  /* 0x0000000809067c11 */ /* 0x000fe4000f8c10ff */
        /* <DEDUP_REMOVED lines=140> */
[----:B------:R-:W-:Y:S02]  /*13b0*/  ISETP.LT.OR P6, PT, R4, RZ, P5 ;  /* 0x000000ff0400720c */ /* 0x000fe40002fc1670 */
[----:B------:R-:W-:Y:S02]  /*13c0*/  PLOP3.LUT P2, PT, P5, P2, PT, 0xf8, 0x8f ;  /* 0x00000000008f781c */ /* 0x000fe40002f45f70 */
[----:B------:R-:W-:-:S09]  /*13d0*/  PLOP3.LUT P3, PT, P5, P3, PT, 0xf8, 0x8f ;  /* 0x00000000008f781c */ /* 0x000fd20002f67f70 */
[----:B------:R-:W0:Y:S01]  /*13e0*/  @!P6 LDC.64 R8, c[0x0][0x380] ;  /* 0x0000e000ff08eb82 */ /* 0x000e220000000a00 */
[----:B------:R-:W-:Y:S01]  /*13f0*/  PLOP3.LUT P4, PT, P5, P4, PT, 0xf8, 0x8f ;  /* 0x00000000008f781c */ /* 0x000fe20002f89f70 */
[----:B------:R-:W2:Y:S01]  /*1400*/  @!P2 LDG.E R10, desc[UR4][R6.64+-0xc] ;  /* 0xfffff404060aa981 */ /* 0x000ea2000c1e1900 */
[----:B------:R-:W-:Y:S02]  /*1410*/  PLOP3.LUT P1, PT, P5, P1, PT, 0xf8, 0x8f ;  /* 0x00000000008f781c */ /* 0x000fe40002f23f70 */
[----:B------:R-:W-:Y:S02]  /*1420*/  PLOP3.LUT P0, PT, P5, P0, PT, 0xf8, 0x8f ;  /* 0x00000000008f781c */ /* 0x000fe40002f01f70 */
[----:B------:R-:W-:Y:S01]  /*1430*/  ISETP.LT.OR P5, PT, R4, 0x1, P5 ;  /* 0x000000010400780c */ /* 0x000fe20002fa1670 */
[----:B------:R-:W-:Y:S01]  /*1440*/  VIADD R5, R0, UR6 ;  /* 0x0000000600057c36 */ /* 0x000fe20008000000 */
[----:B------:R-:W1:Y:S01]  /*1450*/  @!P2 LDC R16, c[0x3][0xa8] ;  /* 0x00c02a00ff10ab82 */ /* 0x000e620000000800 */
[----:B------:R-:W3:Y:S04]  /*1460*/  @!P3 LDG.E R0, desc[UR4][R6.64+-0x8] ;  /* 0xfffff8040600b981 */ /* 0x000ee8000c1e1900 */
[----:B------:R-:W4:Y:S03]  /*1470*/  @!P4 LDG.E R13, desc[UR4][R6.64+0x4] ;  /* 0x00000404060dc981 */ /* 0x000f26000c1e1900 */
[----:B------:R-:W5:Y:S01]  /*1480*/  @!P3 LDC R17, c[0x3][0xac] ;  /* 0x00c02b00ff11bb82 */ /* 0x000f620000000800 */
[----:B------:R-:W4:Y:S04]  /*1490*/  @!P1 LDG.E R14, desc[UR4][R6.64+0x8] ;  /* 0x00000804060e9981 */ /* 0x000f28000c1e1900 */
[----:B------:R-:W4:Y:S01]  /*14a0*/  @!P5 LDG.E R11, desc[UR4][R6.64+-0x4] ;  /* 0xfffffc04060bd981 */ /* 0x000f22000c1e1900 */
[----:B0-----:R-:W-:-:S02]  /*14b0*/  @!P6 IMAD.WIDE R8, R5, 0x4, R8 ;  /* 0x000000040508e825 */ /* 0x001fc400078e0208 */
[----:B------:R-:W0:Y:S01]  /*14c0*/  @!P5 LDC R18, c[0x3][0xb0] ;  /* 0x00c02c00ff12db82 */ /* 0x000e220000000800 */
[----:B------:R-:W4:Y:S04]  /*14d0*/  @!P0 LDG.E R15, desc[UR4][R6.64+0xc] ;  /* 0x00000c04060f8981 */ /* 0x000f28000c1e1900 */
[----:B------:R1:W4:Y:S03]  /*14e0*/  @!P6 LDG.E R12, desc[UR4][R8.64] ;  /* 0x00000004080ce981 */ /* 0x000326000c1e1900 */
[----:B------:R-:W0:Y:S08]  /*14f0*/  @!P6 LDC R19, c[0x3][0xb4] ;  /* 0x00c02d00ff13eb82 */ /* 0x000e300000000800 */
[----:B------:R-:W0:Y:S08]  /*1500*/  @!P4 LDC R20, c[0x3][0xb8] ;  /* 0x00c02e00ff14cb82 */ /* 0x000e300000000800 */
[----:B-1----:R-:W1:Y:S01]  /*1510*/  LDC.64 R8, c[0x0][0x388] ;  /* 0x0000e200ff087b82 */ /* 0x002e620000000a00 */
[----:B------:R-:W-:-:S04]  /*1520*/  IMAD R3, R3, UR6, R4 ;  /* 0x0000000603037c24 */ /* 0x000fc8000f8e0204 */
[----:B-1----:R-:W-:Y:S01]  /*1530*/  IMAD.WIDE R8, R3, 0x4, R8 ;  /* 0x0000000403087825 */ /* 0x002fe200078e0208 */
[----:B--2---:R-:W-:Y:S02]  /*1540*/  @!P2 I2FP.F32.S32 R5, R10 ;  /* 0x0000000a0005a245 */ /* 0x004fe40000201400 */
[----:B------:R-:W1:Y:S03]  /*1550*/  @!P1 LDC R10, c[0x3][0xbc] ;  /* 0x00c02f00ff0a9b82 */ /* 0x000e660000000800 */
[----:B------:R-:W-:Y:S01]  /*1560*/  @!P2 FFMA R2, R5, R16, R2 ;  /* 0x000000100502a223 */ /* 0x000fe20000000002 */
[----:B---3--:R-:W-:-:S04]  /*1570*/  @!P3 I2FP.F32.S32 R5, R0 ;  /* 0x000000000005b245 */ /* 0x008fc80000201400 */
[----:B------:R-:W2:Y:S01]  /*1580*/  @!P0 LDC R0, c[0x3][0xc0] ;  /* 0x00c03000ff008b82 */ /* 0x000ea20000000800 */
[----:B-----5:R-:W-:Y:S01]  /*1590*/  @!P3 FFMA R2, R5, R17, R2 ;  /* 0x000000110502b223 */ /* 0x020fe20000000002 */
[----:B----4-:R-:W-:Y:S02]  /*15a0*/  @!P5 I2FP.F32.S32 R11, R11 ;  /* 0x0000000b000bd245 */ /* 0x010fe40000201400 */
[----:B------:R-:W-:-:S03]  /*15b0*/  @!P4 I2FP.F32.S32 R13, R13 ;  /* 0x0000000d000dc245 */ /* 0x000fc60000201400 */
[----:B0-----:R-:W-:Y:S01]  /*15c0*/  @!P5 FFMA R2, R11, R18, R2 ;  /* 0x000000120b02d223 */ /* 0x001fe20000000002 */
[----:B------:R-:W-:-:S05]  /*15d0*/  @!P6 I2FP.F32.S32 R5, R12 ;  /* 0x0000000c0005e245 */ /* 0x000fca0000201400 */
[----:B------:R-:W-:Y:S01]  /*15e0*/  @!P6 FFMA R2, R5, R19, R2 ;  /* 0x000000130502e223 */ /* 0x000fe20000000002 */
[----:B------:R-:W-:-:S03]  /*15f0*/  @!P1 I2FP.F32.S32 R5, R14 ;  /* 0x0000000e00059245 */ /* 0x000fc60000201400 */
[----:B------:R-:W-:Y:S01]  /*1600*/  @!P4 FFMA R2, R13, R20, R2 ;  /* 0x000000140d02c223 */ /* 0x000fe20000000002 */
[----:B------:R-:W-:-:S03]  /*1610*/  @!P0 I2FP.F32.S32 R15, R15 ;  /* 0x0000000f000f8245 */ /* 0x000fc60000201400 */
[----:B-1----:R-:W-:-:S04]  /*1620*/  @!P1 FFMA R2, R5, R10, R2 ;  /* 0x0000000a05029223 */ /* 0x002fc80000000002 */
[----:B--2---:R-:W-:-:S05]  /*1630*/  @!P0 FFMA R2, R15, R0, R2 ;  /* 0x000000000f028223 */ /* 0x004fca0000000002 */
[----:B------:R-:W-:Y:S01]  /*1640*/  STG.E desc[UR4][R8.64], R2 ;  /* 0x0000000208007986 */ /* 0x000fe2000c101904 */
[----:B------:R-:W-:Y:S05]  /*1650*/  EXIT ;  /* 0x000000000000794d */ /* 0x000fea0003800000 */
.L_x_0:
[----:B------:R-:W-:-:S00]  /*1660*/  BRA `(.L_x_0) ;  /* 0xfffffffc00fc7947 */ /* 0x000fc0000383ffff */
[----:B------:R-:W-:-:S00]  /*1670*/  NOP ;  /* 0x0000000000007918 */ /* 0x000fc00000000000 */
        /* <DEDUP_REMOVED lines=8> */
.L_x_3:


//--------------------- .text._Z16naiveConvolutionPiPfS0_i --------------------------
	.section	.text._Z16naiveConvolutionPiPfS0_i,"ax",@progbits
	.align	128
        .global         _Z16naiveConvolutionPiPfS0_i
        .type           _Z16naiveConvolutionPiPfS0_i,@function
        .size           _Z16naiveConvolutionPiPfS0_i,(.L_x_4 - _Z16naiveConvolutionPiPfS0_i)
        .other          _Z16naiveConvolutionPiPfS0_i,@"STO_CUDA_ENTRY STV_DEFAULT"
_Z16naiveConvolutionPiPfS0_i:
.text._Z16naiveConvolutionPiPfS0_i:
        /* <DEDUP_REMOVED lines=13> */
[----:B------:R-:W0:Y:S01]  /*00d0*/  LDCU.64 UR4, c[0x0][0x388] ;  /* 0x00007100ff0477ac */ /* 0x000e220008000a00 */
[C---:B------:R-:W-:Y:S02]  /*00e0*/  VIADD R0, R7.reuse, 0xfffffffe ;  /* 0xfffffffe07007836 */ /* 0x040fe40000000000 */
[C---:B------:R-:W-:Y:S01]  /*00f0*/  VIADD R2, R7.reuse, 0x1 ;  /* 0x0000000107027836 */ /* 0x040fe20000000000 */
[----:B------:R-:W1:Y:S01]  /*0100*/  LDCU.64 UR6, c[0x0][0x358] ;  /* 0x00006b00ff0677ac */ /* 0x000e620008000a00 */
[C---:B------:R-:W-:Y:S01]  /*0110*/  VIADD R3, R7.reuse, 0xfffffffd ;  /* 0xfffffffd07037836 */ /* 0x040fe20000000000 */
[----:B------:R-:W-:Y:S01]  /*0120*/  ISETP.GE.AND P2, PT, R0, UR8, PT ;  /* 0x0000000800007c0c */ /* 0x000fe2000bf46270 */
[C---:B------:R-:W-:Y:S01]  /*0130*/  VIADD R0, R7.reuse, 0x2 ;  /* 0x0000000207007836 */ /* 0x040fe20000000000 */
[----:B------:R-:W-:Y:S01]  /*0140*/  ISETP.GE.AND P1, PT, R2, UR8, PT ;  /* 0x0000000802007c0c */ /* 0x000fe2000bf26270 */
[----:B------:R-:W-:Y:S01]  /*0150*/  VIADD R2, R7, 0x3 ;  /* 0x0000000307027836 */ /* 0x000fe20000000000 */
[----:B------:R-:W-:Y:S01]  /*0160*/  ISETP.GE.AND P4, PT, R3, UR8, PT ;  /* 0x0000000803007c0c */ /* 0x000fe2000bf86270 */
[----:B------:R-:W-:Y:S01]  /*0170*/  VIADD R10, R6, 0xfffffffd ;  /* 0xfffffffd060a7836 */ /* 0x000fe20000000000 */
[----:B------:R-:W-:Y:S01]  /*0180*/  ISETP.GE.AND P0, PT, R0, UR8, PT ;  /* 0x0000000800007c0c */ /* 0x000fe2000bf06270 */
[----:B------:R-:W-:Y:S01]  /*0190*/  IMAD.MOV.U32 R0, RZ, RZ, RZ ;  /* 0x000000ffff007224 */ /* 0x000fe200078e00ff */
[----:B------:R-:W-:Y:S01]  /*01a0*/  ISETP.GE.AND P3, PT, R2, UR8, PT ;  /* 0x0000000802007c0c */ /* 0x000fe2000bf66270 */
[----:B------:R-:W-:Y:S01]  /*01b0*/  IMAD R10, R10, UR8, RZ ;  /* 0x000000080a0a7c24 */ /* 0x000fe2000f8e02ff */
[C---:B------:R-:W-:Y:S01]  /*01c0*/  ISETP.LT.OR P2, PT, R7.reuse, 0x2, P2 ;  /* 0x000000020700780c */ /* 0x040fe20001741670 */
[----:B------:R-:W-:Y:S01]  /*01d0*/  IMAD.MOV.U32 R8, RZ, RZ, R6 ;  /* 0x000000ffff087224 */ /* 0x000fe200078e0006 */
[----:B0-----:R-:W-:Y:S01]  /*01e0*/  UIADD3 UR4, UP0, UPT, UR4, 0xc, URZ ;  /* 0x0000000c04047890 */ /* 0x001fe2000ff1e0ff */
[C---:B------:R-:W-:Y:S01]  /*01f0*/  ISETP.LT.OR P1, PT, R7.reuse, -0x1, P1 ;  /* 0xffffffff0700780c */ /* 0x040fe20000f21670 */
[C---:B------:R-:W-:Y:S01]  /*0200*/  IMAD.IADD R9, R7.reuse, 0x1, R10 ;  /* 0x0000000107097824 */ /* 0x040fe200078e020a */
[C---:B------:R-:W-:Y:S01]  /*0210*/  ISETP.LT.OR P0, PT, R7.reuse, -0x2, P0 ;  /* 0xfffffffe0700780c */ /* 0x040fe20000701670 */
[----:B------:R-:W-:Y:S01]  /*0220*/  UIADD3.X UR5, UPT, UPT, URZ, UR5, URZ, UP0, !UPT ;  /* 0x00000005ff057290 */ /* 0x000fe200087fe4ff */
[C---:B------:R-:W-:Y:S01]  /*0230*/  ISETP.LT.OR P3, PT, R7.reuse, -0x3, P3 ;  /* 0xfffffffd0700780c */ /* 0x040fe20001f61670 */
[----:B------:R-:W-:Y:S01]  /*0240*/  IMAD.U32 R12, RZ, RZ, UR4 ;  /* 0x00000004ff0c7e24 */ /* 0x000fe2000f8e00ff */
[----:B------:R-:W-:Y:S01]  /*0250*/  ISETP.LT.OR P4, PT, R7, 0x3, P4 ;  /* 0x000000030700780c */ /* 0x000fe20002781670 */
[----:B------:R-:W0:Y:S02]  /*0260*/  LDCU UR9, c[0x0][0x398] ;  /* 0x00007300ff0977ac */ /* 0x000e240008000800 */
[----:B------:R-:W-:Y:S01]  /*0270*/  IMAD.U32 R15, RZ, RZ, UR5 ;  /* 0x00000005ff0f7e24 */ /* 0x000fe2000f8e00ff */
[----:B------:R-:W2:Y:S01]  /*0280*/  LDCU.64 UR10, c[0x0][0x380] ;  /* 0x00007000ff0a77ac */ /* 0x000ea20008000a00 */
[----:B-1----:R-:W-:-:S08]  /*0290*/  UMOV UR4, 0xfffffffd ;  /* 0xfffffffd00047882 */ /* 0x002fd00000000000 */
.L_x_1:
[----:B------:R-:W-:Y:S01]  /*02a0*/  VIADD R5, R8, 0xfffffffd ;  /* 0xfffffffd08057836 */ /* 0x000fe20000000000 */
[----:B------:R-:W-:Y:S02]  /*02b0*/  SHF.R.S32.HI R2, RZ, 0x1f, R10 ;  /* 0x0000001fff027819 */ /* 0x000fe4000001140a */
[----:B------:R-:W-:Y:S02]  /*02c0*/  IADD3 R3, P6, PT, R7, R10, RZ ;  /* 0x0000000a07037210 */ /* 0x000fe40007fde0ff */
[----:B0-----:R-:W-:Y:S02]  /*02d0*/  ISETP.GE.AND P5, PT, R5, UR9, PT ;  /* 0x0000000905007c0c */ /* 0x001fe4000bfa6270 */
[----:B------:R-:W-:Y:S02]  /*02e0*/  LEA.HI.X.SX32 R2, R7, R2, 0x1, P6 ;  /* 0x0000000207027211 */ /* 0x000fe400030f0eff */
[----:B--2---:R-:W-:Y:S02]  /*02f0*/  LEA R4, P6, R3, UR10, 0x2 ;  /* 0x0000000a03047c11 */ /* 0x004fe4000f8c10ff */
[----:B------:R-:W-:-:S02]  /*0300*/  ISETP.LT.OR P5, PT, R5, RZ, P5 ;  /* 0x000000ff0500720c */ /* 0x000fc40002fa1670 */
[----:B------:R-:W-:Y:S02]  /*0310*/  LEA.HI.X R5, R3, UR11, R2, 0x2, P6 ;  /* 0x0000000b03057c11 */ /* 0x000fe4000b0f1402 */
[----:B------:R-:W-:Y:S01]  /*0320*/  PLOP3.LUT P6, PT, P5, P4, PT, 0xf8, 0x8f ;  /* 0x00000000008f781c */ /* 0x000fe20002fc9f70 */
[----:B------:R-:W-:Y:S02]  /*0330*/  IMAD.MOV.U32 R2, RZ, RZ, R12 ;  /* 0x000000ffff027224 */ /* 0x000fe400078e000c */
[----:B------:R-:W-:-:S10]  /*0340*/  IMAD.MOV.U32 R3, RZ, RZ, R15 ;  /* 0x000000ffff037224 */ /* 0x000fd400078e000f */
[----:B------:R-:W2:Y:S04]  /*0350*/  @!P6 LDG.E R11, desc[UR6][R4.64+-0xc] ;  /* 0xfffff406040be981 */ /* 0x000ea8000c1e1900 */
[----:B------:R-:W3:Y:S01]  /*0360*/  @!P6 LDG.E R12, desc[UR6][R2.64+-0xc] ;  /* 0xfffff406020ce981 */ /* 0x000ee2000c1e1900 */
[----:B--2---:R-:W-:-:S05]  /*0370*/  @!P6 I2FP.F32.S32 R11, R11 ;  /* 0x0000000b000be245 */ /* 0x004fca0000201400 */
[----:B---3--:R-:W-:Y:S01]  /*0380*/  @!P6 FFMA R0, R11, R12, R0 ;  /* 0x0000000c0b00e223 */ /* 0x008fe20000000000 */
[----:B------:R-:W-:-:S13]  /*0390*/  PLOP3.LUT P6, PT, P5, P2, PT, 0xf8, 0x8f ;  /* 0x00000000008f781c */ /* 0x000fda0002fc5f70 */
[----:B------:R-:W2:Y:S04]  /*03a0*/  @!P6 LDG.E R11, desc[UR6][R4.64+-0x8] ;  /* 0xfffff806040be981 */ /* 0x000ea8000c1e1900 */
[----:B------:R-:W3:Y:S01]  /*03b0*/  @!P6 LDG.E R12, desc[UR6][R2.64+-0x8] ;  /* 0xfffff806020ce981 */ /* 0x000ee2000c1e1900 */
[----:B--2---:R-:W-:-:S05]  /*03c0*/  @!P6 I2FP.F32.S32 R11, R11 ;  /* 0x0000000b000be245 */ /* 0x004fca0000201400 */
[----:B---3--:R-:W-:Y:S01]  /*03d0*/  @!P6 FFMA R0, R11, R12, R0 ;  /* 0x0000000c0b00e223 */ /* 0x008fe20000000000 */
[----:B------:R-:W-:-:S13]  /*03e0*/  ISETP.LT.OR P6, PT, R7, 0x1, P5 ;  /* 0x000000010700780c */ /* 0x000fda0002fc1670 */
[----:B------:R-:W2:Y:S04]  /*03f0*/  @!P6 LDG.E R11, desc[UR6][R4.64+-0x4] ;  /* 0xfffffc06040be981 */ /* 0x000ea8000c1e1900 */
[----:B------:R-:W3:Y:S01]  /*0400*/  @!P6 LDG.E R12, desc[UR6][R2.64+-0x4] ;  /* 0xfffffc06020ce981 */ /* 0x000ee2000c1e1900 */
[----:B--2---:R-:W-:-:S05]  /*0410*/  @!P6 I2FP.F32.S32 R11, R11 ;  /* 0x0000000b000be245 */ /* 0x004fca0000201400 */
[----:B---3--:R-:W-:Y:S01]  /*0420*/  @!P6 FFMA R0, R11, R12, R0 ;  /* 0x0000000c0b00e223 */ /* 0x008fe20000000000 */
[----:B------:R-:W-:-:S13]  /*0430*/  ISETP.LT.OR P6, PT, R7, RZ, P5 ;  /* 0x000000ff0700720c */ /* 0x000fda0002fc1670 */
[----:B------:R-:W0:Y:S01]  /*0440*/  @!P6 LDC.64 R12, c[0x0][0x380] ;  /* 0x0000e000ff0ceb82 */ /* 0x000e220000000a00 */
[----:B------:R-:W2:Y:S01]  /*0450*/  @!P6 LDG.E R14, desc[UR6][R2.64] ;  /* 0x00000006020ee981 */ /* 0x000ea2000c1e1900 */
[----:B0-----:R-:W-:-:S06]  /*0460*/  @!P6 IMAD.WIDE R12, R9, 0x4, R12 ;  /* 0x00000004090ce825 */ /* 0x001fcc00078e020c */
[----:B------:R-:W3:Y:S02]  /*0470*/  @!P6 LDG.E R12, desc[UR6][R12.64] ;  /* 0x000000060c0ce981 */ /* 0x000ee4000c1e1900 */
[----:B---3--:R-:W-:-:S05]  /*0480*/  @!P6 I2FP.F32.S32 R11, R12 ;  /* 0x0000000c000be245 */ /* 0x008fca0000201400 */
[----:B--2---:R-:W-:Y:S01]  /*0490*/  @!P6 FFMA R0, R11, R14, R0 ;  /* 0x0000000e0b00e223 */ /* 0x004fe20000000000 */
[----:B------:R-:W-:-:S13]  /*04a0*/  PLOP3.LUT P6, PT, P5, P1, PT, 0xf8, 0x8f ;  /* 0x00000000008f781c */ /* 0x000fda0002fc3f70 */
[----:B------:R-:W2:Y:S04]  /*04b0*/  @!P6 LDG.E R11, desc[UR6][R4.64+0x4] ;  /* 0x00000406040be981 */ /* 0x000ea8000c1e1900 */
[----:B------:R-:W3:Y:S01]  /*04c0*/  @!P6 LDG.E R14, desc[UR6][R2.64+0x4] ;  /* 0x00000406020ee981 */ /* 0x000ee2000c1e1900 */
[----:B--2---:R-:W-:-:S05]  /*04d0*/  @!P6 I2FP.F32.S32 R11, R11 ;  /* 0x0000000b000be245 */ /* 0x004fca0000201400 */
[----:B---3--:R-:W-:Y:S01]  /*04e0*/  @!P6 FFMA R0, R11, R14, R0 ;  /* 0x0000000e0b00e223 */ /* 0x008fe20000000000 */
[----:B------:R-:W-:Y:S02]  /*04f0*/  PLOP3.LUT P6, PT, P5, P0, PT, 0xf8, 0x8f ;  /* 0x00000000008f781c */ /* 0x000fe40002fc1f70 */
[----:B------:R-:W-:-:S11]  /*0500*/  PLOP3.LUT P5, PT, P5, P3, PT, 0xf8, 0x8f ;  /* 0x00000000008f781c */ /* 0x000fd60002fa7f70 */
[----:B------:R-:W2:Y:S04]  /*0510*/  @!P6 LDG.E R11, desc[UR6][R4.64+0x8] ;  /* 0x00000806040be981 */ /* 0x000ea8000c1e1900 */
[----:B------:R-:W3:Y:S04]  /*0520*/  @!P6 LDG.E R12, desc[UR6][R2.64+0x8] ;  /* 0x00000806020ce981 */ /* 0x000ee8000c1e1900 */
[----:B------:R-:W4:Y:S04]  /*0530*/  @!P5 LDG.E R13, desc[UR6][R4.64+0xc] ;  /* 0x00000c06040dd981 */ /* 0x000f28000c1e1900 */
[----:B------:R-:W5:Y:S01]  /*0540*/  @!P5 LDG.E R14, desc[UR6][R2.64+0xc] ;  /* 0x00000c06020ed981 */ /* 0x000f62000c1e1900 */
[----:B------:R-:W-:-:S04]  /*0550*/  UIADD3 UR4, UPT, UPT, UR4, 0x1, URZ ;  /* 0x0000000104047890 */ /* 0x000fc8000fffe0ff */
[----:B------:R-:W-:Y:S01]  /*0560*/  UISETP.NE.AND UP0, UPT, UR4, 0x4, UPT ;  /* 0x000000040400788c */ /* 0x000fe2000bf05270 */
[----:B------:R-:W-:Y:S02]  /*0570*/  VIADD R10, R10, UR9 ;  /* 0x000000090a0a7c36 */ /* 0x000fe40008000000 */
[----:B------:R-:W-:Y:S02]  /*0580*/  VIADD R8, R8, 0x1 ;  /* 0x0000000108087836 */ /* 0x000fe40000000000 */
[----:B------:R-:W-:Y:S01]  /*0590*/  VIADD R9, R9, UR9 ;  /* 0x0000000909097c36 */ /* 0x000fe20008000000 */
[----:B--2---:R-:W-:-:S05]  /*05a0*/  @!P6 I2FP.F32.S32 R11, R11 ;  /* 0x0000000b000be245 */ /* 0x004fca0000201400 */
[----:B---3--:R-:W-:Y:S01]  /*05b0*/  @!P6 FFMA R0, R11, R12, R0 ;  /* 0x0000000c0b00e223 */ /* 0x008fe20000000000 */
[----:B------:R-:W-:Y:S02]  /*05c0*/  IADD3 R12, P6, PT, R2, 0x1c, RZ ;  /* 0x0000001c020c7810 */ /* 0x000fe40007fde0ff */
[----:B----4-:R-:W-:-:S03]  /*05d0*/  @!P5 I2FP.F32.S32 R13, R13 ;  /* 0x0000000d000dd245 */ /* 0x010fc60000201400 */
[----:B------:R-:W-:Y:S02]  /*05e0*/  IMAD.X R15, RZ, RZ, R3, P6 ;  /* 0x000000ffff0f7224 */ /* 0x000fe400030e0603 */
[----:B-----5:R-:W-:Y:S01]  /*05f0*/  @!P5 FFMA R0, R13, R14, R0 ;  /* 0x0000000e0d00d223 */ /* 0x020fe20000000000 */
[----:B------:R-:W-:Y:S06]  /*0600*/  BRA.U UP0, `(.L_x_1) ;  /* 0xfffffffd00247547 */ /* 0x000fec000b83ffff */
[----:B------:R-:W0:Y:S01]  /*0610*/  LDC.64 R2, c[0x0][0x390] ;  /* 0x0000e400ff027b82 */ /* 0x000e220000000a00 */
[----:B------:R-:W-:-:S04]  /*0620*/  IMAD R7, R6, UR9, R7 ;  /* 0x0000000906077c24 */ /* 0x000fc8000f8e0207 */
[----:B0-----:R-:W-:-:S05]  /*0630*/  IMAD.WIDE R2, R7, 0x4, R2 ;  /* 0x0000000407027825 */ /* 0x001fca00078e0202 */
[----:B------:R-:W-:Y:S01]  /*0640*/  STG.E desc[UR6][R2.64], R0 ;  /* 0x0000000002007986 */ /* 0x000fe2000c101906 */
[----:B------:R-:W-:Y:S05]  /*0650*/  EXIT ;  /* 0x000000000000794d */ /* 0x000fea0003800000 */
.L_x_2:
        /* <DEDUP_REMOVED lines=10> */
.L_x_4:


//--------------------- .nv.shared.reserved.0     --------------------------
	.section	.nv.shared.reserved.0,"aw",@nobits
	.weak		__nv_reservedSMEM_offset_0_alias
	.size		__nv_reservedSMEM_offset_0_alias, 0, 64
	.other		__nv_reservedSMEM_offset_0_alias,@"STO_CUDA_RESERVED_SHARED STV_DEFAULT"
__nv_reservedSMEM_offset_0_alias:
	.zero		0
	.zero		64


//--------------------- .nv.constant0._Z19constantConvolutionPiPfi --------------------------
	.section	.nv.constant0._Z19constantConvolutionPiPfi,"a",@progbits
	.sectionflags	@""
	.align	4
.nv.constant0._Z19constantConvolutionPiPfi:
	.zero		916


//--------------------- .nv.constant0._Z16naiveConvolutionPiPfS0_i --------------------------
	.section	.nv.constant0._Z16naiveConvolutionPiPfS0_i,"a",@progbits
	.sectionflags	@""
	.align	4
.nv.constant0._Z16naiveConvolutionPiPfS0_i:
	.zero		924


//--------------------- SYMBOLS --------------------------

	.type		.nv.reservedSmem.offset0,@object
	.size		.nv.reservedSmem.offset0,0x4
